//
// Generated by NVIDIA NVVM Compiler
//
// Compiler Build ID: CL-36424714
// Cuda compilation tools, release 13.0, V13.0.88
// Based on NVVM 20.0.0
//

.version 9.0
.target sm_100
.address_size 64

	// .globl	_Z11test_kernelPjj

.visible .entry _Z11test_kernelPjj(
	.param .u64 .ptr .align 1 _Z11test_kernelPjj_param_0,
	.param .u32 _Z11test_kernelPjj_param_1
)
{
	.reg .b32 	%r<3>;
	.reg .b64 	%rd<3>;

	ld.param.u64 	%rd1, [_Z11test_kernelPjj_param_0];
	ld.param.u32 	%r2, [_Z11test_kernelPjj_param_1];
	cvta.to.global.u64 	%rd2, %rd1;
	// begin inline asm
	bfind.u32 %r1, %r2;
	// end inline asm
	st.global.u32 	[%rd2], %r1;
	ret;

}


// ===== COMPILED SASS (sm_100) =====

	.target	sm_100

	.elftype	@"ET_EXEC"


//--------------------- .note.nv.tkinfo           --------------------------
	.section	.note.nv.tkinfo,"",@"SHT_NOTE"
	.sectionflags	@"SHF_NOTE_NV_TKINFO"
	.tkinfo
        /*0018*/ 	.word	0x00000002
        /*0030*/ 	.string	""
        /*0030*/ 	.string	"ptxas"
        /*0030*/ 	.string	"Cuda compilation tools, release 13.0, V13.0.88"
        /*0030*/ 	.string	"Build cuda_13.0.r13.0/compiler.36424714_0"
        /*0030*/ 	.string	"-arch sm_100 -m 64 "



//--------------------- .note.nv.cuinfo           --------------------------
	.section	.note.nv.cuinfo,"",@"SHT_NOTE"
	.sectionflags	@"SHF_NOTE_NV_CUINFO"
        /*0018*/ 	.short	0x0002
        /*001a*/ 	.short	0x0064
        /*001c*/ 	.short	0x0082
	.zero		2


//--------------------- .nv.info                  --------------------------
	.section	.nv.info,"",@"SHT_CUDA_INFO"
	.align	4


	//----- nvinfo : EIATTR_REGCOUNT
	.align		4
        /*0000*/ 	.byte	0x04, 0x2f
        /*0002*/ 	.short	(.L_1 - .L_0)
	.align		4
.L_0:
        /*0004*/ 	.word	index@(_Z11test_kernelPjj)
        /*0008*/ 	.word	0x00000008


	//----- nvinfo : EIATTR_FRAME_SIZE
	.align		4
.L_1:
        /*000c*/ 	.byte	0x04, 0x11
        /*000e*/ 	.short	(.L_3 - .L_2)
	.align		4
.L_2:
        /*0010*/ 	.word	index@(_Z11test_kernelPjj)
        /*0014*/ 	.word	0x00000000


	//----- nvinfo : EIATTR_MIN_STACK_SIZE
	.align		4
.L_3:
        /*0018*/ 	.byte	0x04, 0x12
        /*001a*/ 	.short	(.L_5 - .L_4)
	.align		4
.L_4:
        /*001c*/ 	.word	index@(_Z11test_kernelPjj)
        /*0020*/ 	.word	0x00000000
.L_5:


//--------------------- .nv.compat                --------------------------
	.section	.nv.compat,"",@"SHT_CUDA_COMPAT_INFO"
	.align	4
        /*0000*/ 	.byte	0x02, 0x09, 0x00, 0x00, 0x02, 0x02, 0x01, 0x00, 0x02, 0x05, 0x05, 0x00, 0x03, 0x07, 0x01, 0x01
        /*0010*/ 	.byte	0x02, 0x03, 0x00, 0x00, 0x02, 0x06, 0x01, 0x00, 0x04, 0x0b, 0x08, 0x00, 0x09, 0x00, 0x00, 0x00
        /*0020*/ 	.byte	0x00, 0x00, 0x00, 0x00


//--------------------- .nv.info._Z11test_kernelPjj --------------------------
	.section	.nv.info._Z11test_kernelPjj,"",@"SHT_CUDA_INFO"
	.sectionflags	@""
	.align	4


	//----- nvinfo : EIATTR_CUDA_API_VERSION
	.align		4
        /*0000*/ 	.byte	0x04, 0x37
        /*0002*/ 	.short	(.L_7 - .L_6)
.L_6:
        /*0004*/ 	.word	0x00000082


	//----- nvinfo : EIATTR_KPARAM_INFO
	.align		4
.L_7:
        /*0008*/ 	.byte	0x04, 0x17
        /*000a*/ 	.short	(.L_9 - .L_8)
.L_8:
        /*000c*/ 	.word	0x00000000
        /*0010*/ 	.short	0x0001
        /*0012*/ 	.short	0x0008
        /*0014*/ 	.byte	0x00, 0xf0, 0x11, 0x00


	//----- nvinfo : EIATTR_KPARAM_INFO
	.align		4
.L_9:
        /*0018*/ 	.byte	0x04, 0x17
        /*001a*/ 	.short	(.L_11 - .L_10)
.L_10:
        /*001c*/ 	.word	0x00000000
        /*0020*/ 	.short	0x0000
        /*0022*/ 	.short	0x0000
        /*0024*/ 	.byte	0x00, 0xf5, 0x21, 0x00


	//----- nvinfo : EIATTR_SPARSE_MMA_MASK
	.align		4
.L_11:
        /*0028*/ 	.byte	0x03, 0x50
        /*002a*/ 	.short	0x0000


	//----- nvinfo : EIATTR_MAXREG_COUNT
	.align		4
        /*002c*/ 	.byte	0x03, 0x1b
        /*002e*/ 	.short	0x00ff


	//----- nvinfo : EIATTR_MERCURY_ISA_VERSION
	.align		4
        /*0030*/ 	.byte	0x03, 0x5f
        /*0032*/ 	.short	0x0101


	//----- nvinfo : EIATTR_VRC_CTA_INIT_COUNT
	.align		4
        /*0034*/ 	.byte	0x02, 0x4a
	.zero		1
	.zero		1


	//----- nvinfo : EIATTR_EXIT_INSTR_OFFSETS
	.align		4
        /*0038*/ 	.byte	0x04, 0x1c
        /*003a*/ 	.short	(.L_13 - .L_12)


	//   ....[0]....
.L_12:
        /*003c*/ 	.word	0x00000060


	//----- nvinfo : EIATTR_CBANK_PARAM_SIZE
	.align		4
.L_13:
        /*0040*/ 	.byte	0x03, 0x19
        /*0042*/ 	.short	0x000c


	//----- nvinfo : EIATTR_PARAM_CBANK
	.align		4
        /*0044*/ 	.byte	0x04, 0x0a
        /*0046*/ 	.short	(.L_15 - .L_14)
	.align		4
.L_14:
        /*0048*/ 	.word	index@(.nv.constant0._Z11test_kernelPjj)
        /*004c*/ 	.short	0x0380
        /*004e*/ 	.short	0x000c


	//----- nvinfo : EIATTR_SW_WAR
	.align		4
.L_15:
        /*0050*/ 	.byte	0x04, 0x36
        /*0052*/ 	.short	(.L_17 - .L_16)
.L_16:
        /*0054*/ 	.word	0x00000008
.L_17:


//--------------------- .nv.callgraph             --------------------------
	.section	.nv.callgraph,"",@"SHT_CUDA_CALLGRAPH"
	.align	4
	.sectionentsize	8
	.align		4
        /*0000*/ 	.word	0x00000000
	.align		4
        /*0004*/ 	.word	0xffffffff
	.align		4
        /*0008*/ 	.word	0x00000000
	.align		4
        /*000c*/ 	.word	0xfffffffe
	.align		4
        /*0010*/ 	.word	0x00000000
	.align		4
        /*0014*/ 	.word	0xfffffffd
	.align		4
        /*0018*/ 	.word	0x00000000
	.align		4
        /*001c*/ 	.word	0xfffffffc


//--------------------- .text._Z11test_kernelPjj  --------------------------
	.section	.text._Z11test_kernelPjj,"ax",@progbits
	.align	128
        .global         _Z11test_kernelPjj
        .type           _Z11test_kernelPjj,@function
        .size           _Z11test_kernelPjj,(.L_x_1 - _Z11test_kernelPjj)
        .other          _Z11test_kernelPjj,@"STO_CUDA_ENTRY STV_DEFAULT"
_Z11test_kernelPjj:
.text._Z11test_kernelPjj:
[----:B------:R-:W-:Y:S01]  /*0000*/  LDC R1, c[0x0][0x37c] ;  /* 0x0000df00ff017b82 */ /* 0x000fe20000000800 */
[----:B------:R-:W0:Y:S07]  /*0010*/  LDCU UR6, c[0x0][0x388] ;  /* 0x00007100ff0677ac */ /* 0x000e2e0008000800 */
[----:B------:R-:W1:Y:S01]  /*0020*/  LDC.64 R2, c[0x0][0x380] ;  /* 0x0000e000ff027b82 */ /* 0x000e620000000a00 */
[----:B------:R-:W1:Y:S01]  /*0030*/  LDCU.64 UR4, c[0x0][0x358] ;  /* 0x00006b00ff0477ac */ /* 0x000e620008000a00 */
[----:B0-----:R-:W1:Y:S02]  /*0040*/  FLO.U32 R5, UR6 ;  /* 0x0000000600057d00 */ /* 0x001e6400080e0000 */
[----:B-1----:R-:W-:Y:S01]  /*0050*/  STG.E desc[UR4][R2.64], R5 ;  /* 0x0000000502007986 */ /* 0x002fe2000c101904 */
[----:B------:R-:W-:Y:S05]  /*0060*/  EXIT ;  /* 0x000000000000794d */ /* 0x000fea0003800000 */
.L_x_0:
[----:B------:R-:W-:-:S00]  /*0070*/  BRA `(.L_x_0) ;  /* 0xfffffffc00fc7947 */ /* 0x000fc0000383ffff */
[----:B------:R-:W-:-:S00]  /*0080*/  NOP ;  /* 0x0000000000007918 */ /* 0x000fc00000000000 */
[----:B------:R-:W-:-:S00]  /*0090*/  NOP ;  /* 0x0000000000007918 */ /* 0x000fc00000000000 */
[----:B------:R-:W-:-:S00]  /*00a0*/  NOP ;  /* 0x0000000000007918 */ /* 0x000fc00000000000 */
[----:B------:R-:W-:-:S00]  /*00b0*/  NOP ;  /* 0x0000000000007918 */ /* 0x000fc00000000000 */
[----:B------:R-:W-:-:S00]  /*00c0*/  NOP ;  /* 0x0000000000007918 */ /* 0x000fc00000000000 */
[----:B------:R-:W-:-:S00]  /*00d0*/  NOP ;  /* 0x0000000000007918 */ /* 0x000fc00000000000 */
[----:B------:R-:W-:-:S00]  /*00e0*/  NOP ;  /* 0x0000000000007918 */ /* 0x000fc00000000000 */
[----:B------:R-:W-:-:S00]  /*00f0*/  NOP ;  /* 0x0000000000007918 */ /* 0x000fc00000000000 */
.L_x_1:


//--------------------- .nv.shared.reserved.0     --------------------------
	.section	.nv.shared.reserved.0,"aw",@nobits
	.weak		__nv_reservedSMEM_offset_0_alias
	.size		__nv_reservedSMEM_offset_0_alias, 0, 64
	.other		__nv_reservedSMEM_offset_0_alias,@"STO_CUDA_RESERVED_SHARED STV_DEFAULT"
__nv_reservedSMEM_offset_0_alias:
	.zero		0
	.zero		64


//--------------------- .nv.constant0._Z11test_kernelPjj --------------------------
	.section	.nv.constant0._Z11test_kernelPjj,"a",@progbits
	.sectionflags	@""
	.align	4
.nv.constant0._Z11test_kernelPjj:
	.zero		908


//--------------------- SYMBOLS --------------------------

	.type		.nv.reservedSmem.offset0,@object
	.size		.nv.reservedSmem.offset0,0x4
